//
// Generated by NVIDIA NVVM Compiler
//
// Compiler Build ID: CL-36424714
// Cuda compilation tools, release 13.0, V13.0.88
// Based on NVVM 20.0.0
//

.version 9.0
.target sm_100
.address_size 64

	// .globl	_Z11d_multiply0PfS_S_

.visible .entry _Z11d_multiply0PfS_S_(
	.param .u64 .ptr .align 1 _Z11d_multiply0PfS_S__param_0,
	.param .u64 .ptr .align 1 _Z11d_multiply0PfS_S__param_1,
	.param .u64 .ptr .align 1 _Z11d_multiply0PfS_S__param_2
)
{
	.reg .pred 	%p<2>;
	.reg .b32 	%r<33>;
	.reg .b32 	%f<52>;
	.reg .b64 	%rd<43>;

	ld.param.u64 	%rd4, [_Z11d_multiply0PfS_S__param_0];
	ld.param.u64 	%rd5, [_Z11d_multiply0PfS_S__param_1];
	ld.param.u64 	%rd3, [_Z11d_multiply0PfS_S__param_2];
	cvta.to.global.u64 	%rd1, %rd5;
	cvta.to.global.u64 	%rd2, %rd4;
	mov.u32 	%r6, %ntid.y;
	mov.u32 	%r7, %ctaid.y;
	mov.u32 	%r8, %tid.y;
	mad.lo.s32 	%r9, %r6, %r7, %r8;
	mov.u32 	%r10, %ntid.x;
	mov.u32 	%r11, %ctaid.x;
	mov.u32 	%r12, %tid.x;
	mad.lo.s32 	%r1, %r10, %r11, %r12;
	shl.b32 	%r2, %r9, 10;
	mov.b32 	%r32, 0;
	mov.f32 	%f51, 0f00000000;
$L__BB0_1:
	add.s32 	%r13, %r2, %r32;
	mul.wide.u32 	%rd6, %r13, 4;
	add.s64 	%rd7, %rd2, %rd6;
	ld.global.f32 	%f4, [%rd7];
	shl.b32 	%r14, %r32, 10;
	add.s32 	%r15, %r14, %r1;
	mul.wide.u32 	%rd8, %r15, 4;
	add.s64 	%rd9, %rd1, %rd8;
	ld.global.f32 	%f5, [%rd9];
	fma.rn.f32 	%f6, %f4, %f5, %f51;
	ld.global.f32 	%f7, [%rd7+4];
	add.s32 	%r16, %r15, 1024;
	mul.wide.u32 	%rd10, %r16, 4;
	add.s64 	%rd11, %rd1, %rd10;
	ld.global.f32 	%f8, [%rd11];
	fma.rn.f32 	%f9, %f7, %f8, %f6;
	ld.global.f32 	%f10, [%rd7+8];
	add.s32 	%r17, %r15, 2048;
	mul.wide.u32 	%rd12, %r17, 4;
	add.s64 	%rd13, %rd1, %rd12;
	ld.global.f32 	%f11, [%rd13];
	fma.rn.f32 	%f12, %f10, %f11, %f9;
	ld.global.f32 	%f13, [%rd7+12];
	add.s32 	%r18, %r15, 3072;
	mul.wide.u32 	%rd14, %r18, 4;
	add.s64 	%rd15, %rd1, %rd14;
	ld.global.f32 	%f14, [%rd15];
	fma.rn.f32 	%f15, %f13, %f14, %f12;
	ld.global.f32 	%f16, [%rd7+16];
	add.s32 	%r19, %r15, 4096;
	mul.wide.u32 	%rd16, %r19, 4;
	add.s64 	%rd17, %rd1, %rd16;
	ld.global.f32 	%f17, [%rd17];
	fma.rn.f32 	%f18, %f16, %f17, %f15;
	ld.global.f32 	%f19, [%rd7+20];
	add.s32 	%r20, %r15, 5120;
	mul.wide.u32 	%rd18, %r20, 4;
	add.s64 	%rd19, %rd1, %rd18;
	ld.global.f32 	%f20, [%rd19];
	fma.rn.f32 	%f21, %f19, %f20, %f18;
	ld.global.f32 	%f22, [%rd7+24];
	add.s32 	%r21, %r15, 6144;
	mul.wide.u32 	%rd20, %r21, 4;
	add.s64 	%rd21, %rd1, %rd20;
	ld.global.f32 	%f23, [%rd21];
	fma.rn.f32 	%f24, %f22, %f23, %f21;
	ld.global.f32 	%f25, [%rd7+28];
	add.s32 	%r22, %r15, 7168;
	mul.wide.u32 	%rd22, %r22, 4;
	add.s64 	%rd23, %rd1, %rd22;
	ld.global.f32 	%f26, [%rd23];
	fma.rn.f32 	%f27, %f25, %f26, %f24;
	ld.global.f32 	%f28, [%rd7+32];
	add.s32 	%r23, %r15, 8192;
	mul.wide.u32 	%rd24, %r23, 4;
	add.s64 	%rd25, %rd1, %rd24;
	ld.global.f32 	%f29, [%rd25];
	fma.rn.f32 	%f30, %f28, %f29, %f27;
	ld.global.f32 	%f31, [%rd7+36];
	add.s32 	%r24, %r15, 9216;
	mul.wide.u32 	%rd26, %r24, 4;
	add.s64 	%rd27, %rd1, %rd26;
	ld.global.f32 	%f32, [%rd27];
	fma.rn.f32 	%f33, %f31, %f32, %f30;
	ld.global.f32 	%f34, [%rd7+40];
	add.s32 	%r25, %r15, 10240;
	mul.wide.u32 	%rd28, %r25, 4;
	add.s64 	%rd29, %rd1, %rd28;
	ld.global.f32 	%f35, [%rd29];
	fma.rn.f32 	%f36, %f34, %f35, %f33;
	ld.global.f32 	%f37, [%rd7+44];
	add.s32 	%r26, %r15, 11264;
	mul.wide.u32 	%rd30, %r26, 4;
	add.s64 	%rd31, %rd1, %rd30;
	ld.global.f32 	%f38, [%rd31];
	fma.rn.f32 	%f39, %f37, %f38, %f36;
	ld.global.f32 	%f40, [%rd7+48];
	add.s32 	%r27, %r15, 12288;
	mul.wide.u32 	%rd32, %r27, 4;
	add.s64 	%rd33, %rd1, %rd32;
	ld.global.f32 	%f41, [%rd33];
	fma.rn.f32 	%f42, %f40, %f41, %f39;
	ld.global.f32 	%f43, [%rd7+52];
	add.s32 	%r28, %r15, 13312;
	mul.wide.u32 	%rd34, %r28, 4;
	add.s64 	%rd35, %rd1, %rd34;
	ld.global.f32 	%f44, [%rd35];
	fma.rn.f32 	%f45, %f43, %f44, %f42;
	ld.global.f32 	%f46, [%rd7+56];
	add.s32 	%r29, %r15, 14336;
	mul.wide.u32 	%rd36, %r29, 4;
	add.s64 	%rd37, %rd1, %rd36;
	ld.global.f32 	%f47, [%rd37];
	fma.rn.f32 	%f48, %f46, %f47, %f45;
	ld.global.f32 	%f49, [%rd7+60];
	add.s32 	%r30, %r15, 15360;
	mul.wide.u32 	%rd38, %r30, 4;
	add.s64 	%rd39, %rd1, %rd38;
	ld.global.f32 	%f50, [%rd39];
	fma.rn.f32 	%f51, %f49, %f50, %f48;
	add.s32 	%r32, %r32, 16;
	setp.ne.s32 	%p1, %r32, 1024;
	@%p1 bra 	$L__BB0_1;
	cvta.to.global.u64 	%rd40, %rd3;
	add.s32 	%r31, %r2, %r1;
	mul.wide.u32 	%rd41, %r31, 4;
	add.s64 	%rd42, %rd40, %rd41;
	st.global.f32 	[%rd42], %f51;
	ret;

}


// ===== COMPILED SASS (sm_100) =====

	.target	sm_100

	.elftype	@"ET_EXEC"


//--------------------- .note.nv.tkinfo           --------------------------
	.section	.note.nv.tkinfo,"",@"SHT_NOTE"
	.sectionflags	@"SHF_NOTE_NV_TKINFO"
	.tkinfo
        /*0018*/ 	.word	0x00000002
        /*0030*/ 	.string	""
        /*0030*/ 	.string	"ptxas"
        /*0030*/ 	.string	"Cuda compilation tools, release 13.0, V13.0.88"
        /*0030*/ 	.string	"Build cuda_13.0.r13.0/compiler.36424714_0"
        /*0030*/ 	.string	"-arch sm_100 -m 64 "



//--------------------- .note.nv.cuinfo           --------------------------
	.section	.note.nv.cuinfo,"",@"SHT_NOTE"
	.sectionflags	@"SHF_NOTE_NV_CUINFO"
        /*0018*/ 	.short	0x0002
        /*001a*/ 	.short	0x0064
        /*001c*/ 	.short	0x0082
	.zero		2


//--------------------- .nv.info                  --------------------------
	.section	.nv.info,"",@"SHT_CUDA_INFO"
	.align	4


	//----- nvinfo : EIATTR_REGCOUNT
	.align		4
        /*0000*/ 	.byte	0x04, 0x2f
        /*0002*/ 	.short	(.L_1 - .L_0)
	.align		4
.L_0:
        /*0004*/ 	.word	index@(_Z11d_multiply0PfS_S_)
        /*0008*/ 	.word	0x00000020


	//----- nvinfo : EIATTR_FRAME_SIZE
	.align		4
.L_1:
        /*000c*/ 	.byte	0x04, 0x11
        /*000e*/ 	.short	(.L_3 - .L_2)
	.align		4
.L_2:
        /*0010*/ 	.word	index@(_Z11d_multiply0PfS_S_)
        /*0014*/ 	.word	0x00000000


	//----- nvinfo : EIATTR_MIN_STACK_SIZE
	.align		4
.L_3:
        /*0018*/ 	.byte	0x04, 0x12
        /*001a*/ 	.short	(.L_5 - .L_4)
	.align		4
.L_4:
        /*001c*/ 	.word	index@(_Z11d_multiply0PfS_S_)
        /*0020*/ 	.word	0x00000000
.L_5:


//--------------------- .nv.compat                --------------------------
	.section	.nv.compat,"",@"SHT_CUDA_COMPAT_INFO"
	.align	4
        /*0000*/ 	.byte	0x02, 0x09, 0x00, 0x00, 0x02, 0x02, 0x01, 0x00, 0x02, 0x05, 0x05, 0x00, 0x03, 0x07, 0x01, 0x01
        /*0010*/ 	.byte	0x02, 0x03, 0x00, 0x00, 0x02, 0x06, 0x01, 0x00, 0x04, 0x0b, 0x08, 0x00, 0x09, 0x00, 0x00, 0x00
        /*0020*/ 	.byte	0x00, 0x00, 0x00, 0x00


//--------------------- .nv.info._Z11d_multiply0PfS_S_ --------------------------
	.section	.nv.info._Z11d_multiply0PfS_S_,"",@"SHT_CUDA_INFO"
	.sectionflags	@""
	.align	4


	//----- nvinfo : EIATTR_CUDA_API_VERSION
	.align		4
        /*0000*/ 	.byte	0x04, 0x37
        /*0002*/ 	.short	(.L_7 - .L_6)
.L_6:
        /*0004*/ 	.word	0x00000082


	//----- nvinfo : EIATTR_KPARAM_INFO
	.align		4
.L_7:
        /*0008*/ 	.byte	0x04, 0x17
        /*000a*/ 	.short	(.L_9 - .L_8)
.L_8:
        /*000c*/ 	.word	0x00000000
        /*0010*/ 	.short	0x0002
        /*0012*/ 	.short	0x0010
        /*0014*/ 	.byte	0x00, 0xf5, 0x21, 0x00


	//----- nvinfo : EIATTR_KPARAM_INFO
	.align		4
.L_9:
        /*0018*/ 	.byte	0x04, 0x17
        /*001a*/ 	.short	(.L_11 - .L_10)
.L_10:
        /*001c*/ 	.word	0x00000000
        /*0020*/ 	.short	0x0001
        /*0022*/ 	.short	0x0008
        /*0024*/ 	.byte	0x00, 0xf5, 0x21, 0x00


	//----- nvinfo : EIATTR_KPARAM_INFO
	.align		4
.L_11:
        /*0028*/ 	.byte	0x04, 0x17
        /*002a*/ 	.short	(.L_13 - .L_12)
.L_12:
        /*002c*/ 	.word	0x00000000
        /*0030*/ 	.short	0x0000
        /*0032*/ 	.short	0x0000
        /*0034*/ 	.byte	0x00, 0xf5, 0x21, 0x00


	//----- nvinfo : EIATTR_SPARSE_MMA_MASK
	.align		4
.L_13:
        /*0038*/ 	.byte	0x03, 0x50
        /*003a*/ 	.short	0x0000


	//----- nvinfo : EIATTR_MAXREG_COUNT
	.align		4
        /*003c*/ 	.byte	0x03, 0x1b
        /*003e*/ 	.short	0x00ff


	//----- nvinfo : EIATTR_MERCURY_ISA_VERSION
	.align		4
        /*0040*/ 	.byte	0x03, 0x5f
        /*0042*/ 	.short	0x0101


	//----- nvinfo : EIATTR_VRC_CTA_INIT_COUNT
	.align		4
        /*0044*/ 	.byte	0x02, 0x4a
	.zero		1
	.zero		1


	//----- nvinfo : EIATTR_EXIT_INSTR_OFFSETS
	.align		4
        /*0048*/ 	.byte	0x04, 0x1c
        /*004a*/ 	.short	(.L_15 - .L_14)


	//   ....[0]....
.L_14:
        /*004c*/ 	.word	0x00000670


	//----- nvinfo : EIATTR_CBANK_PARAM_SIZE
	.align		4
.L_15:
        /*0050*/ 	.byte	0x03, 0x19
        /*0052*/ 	.short	0x0018


	//----- nvinfo : EIATTR_PARAM_CBANK
	.align		4
        /*0054*/ 	.byte	0x04, 0x0a
        /*0056*/ 	.short	(.L_17 - .L_16)
	.align		4
.L_16:
        /*0058*/ 	.word	index@(.nv.constant0._Z11d_multiply0PfS_S_)
        /*005c*/ 	.short	0x0380
        /*005e*/ 	.short	0x0018


	//----- nvinfo : EIATTR_SW_WAR
	.align		4
.L_17:
        /*0060*/ 	.byte	0x04, 0x36
        /*0062*/ 	.short	(.L_19 - .L_18)
.L_18:
        /*0064*/ 	.word	0x00000008
.L_19:


//--------------------- .nv.callgraph             --------------------------
	.section	.nv.callgraph,"",@"SHT_CUDA_CALLGRAPH"
	.align	4
	.sectionentsize	8
	.align		4
        /*0000*/ 	.word	0x00000000
	.align		4
        /*0004*/ 	.word	0xffffffff
	.align		4
        /*0008*/ 	.word	0x00000000
	.align		4
        /*000c*/ 	.word	0xfffffffe
	.align		4
        /*0010*/ 	.word	0x00000000
	.align		4
        /*0014*/ 	.word	0xfffffffd
	.align		4
        /*0018*/ 	.word	0x00000000
	.align		4
        /*001c*/ 	.word	0xfffffffc


//--------------------- .text._Z11d_multiply0PfS_S_ --------------------------
	.section	.text._Z11d_multiply0PfS_S_,"ax",@progbits
	.align	128
        .global         _Z11d_multiply0PfS_S_
        .type           _Z11d_multiply0PfS_S_,@function
        .size           _Z11d_multiply0PfS_S_,(.L_x_2 - _Z11d_multiply0PfS_S_)
        .other          _Z11d_multiply0PfS_S_,@"STO_CUDA_ENTRY STV_DEFAULT"
_Z11d_multiply0PfS_S_:
.text._Z11d_multiply0PfS_S_:
[----:B------:R-:W-:Y:S01]  /*0000*/  LDC R1, c[0x0][0x37c] ;  /* 0x0000df00ff017b82 */ /* 0x000fe20000000800 */
[----:B------:R-:W0:Y:S01]  /*0010*/  S2R R15, SR_CTAID.X ;  /* 0x00000000000f7919 */ /* 0x000e220000002500 */
[----:B------:R-:W1:Y:S01]  /*0020*/  LDCU UR6, c[0x0][0x364] ;  /* 0x00006c80ff0677ac */ /* 0x000e620008000800 */
[----:B------:R-:W-:Y:S01]  /*0030*/  HFMA2 R16, -RZ, RZ, 0, 0 ;  /* 0x00000000ff107431 */ /* 0x000fe200000001ff */
[----:B------:R-:W0:Y:S01]  /*0040*/  S2R R0, SR_TID.X ;  /* 0x0000000000007919 */ /* 0x000e220000002100 */
[----:B------:R-:W0:Y:S01]  /*0050*/  LDCU UR7, c[0x0][0x360] ;  /* 0x00006c00ff0777ac */ /* 0x000e220008000800 */
[----:B------:R-:W1:Y:S01]  /*0060*/  S2R R14, SR_CTAID.Y ;  /* 0x00000000000e7919 */ /* 0x000e620000002600 */
[----:B------:R-:W2:Y:S01]  /*0070*/  LDCU.64 UR4, c[0x0][0x358] ;  /* 0x00006b00ff0477ac */ /* 0x000ea20008000a00 */
[----:B------:R-:W1:Y:S01]  /*0080*/  S2R R3, SR_TID.Y ;  /* 0x0000000000037919 */ /* 0x000e620000002200 */
[----:B0-----:R-:W-:Y:S01]  /*0090*/  IMAD R15, R15, UR7, R0 ;  /* 0x000000070f0f7c24 */ /* 0x001fe2000f8e0200 */
[----:B------:R-:W-:Y:S01]  /*00a0*/  MOV R0, RZ ;  /* 0x000000ff00007202 */ /* 0x000fe20000000f00 */
[----:B-12---:R-:W-:-:S07]  /*00b0*/  IMAD R14, R14, UR6, R3 ;  /* 0x000000060e0e7c24 */ /* 0x006fce000f8e0203 */
.L_x_0:
[----:B------:R-:W0:Y:S01]  /*00c0*/  LDC.64 R6, c[0x0][0x388] ;  /* 0x0000e200ff067b82 */ /* 0x000e220000000a00 */
[----:B------:R-:W-:Y:S02]  /*00d0*/  LEA R19, R16, R15, 0xa ;  /* 0x0000000f10137211 */ /* 0x000fe400078e50ff */
[----:B------:R-:W-:Y:S02]  /*00e0*/  LEA R3, R14, R16, 0xa ;  /* 0x000000100e037211 */ /* 0x000fe400078e50ff */
[----:B------:R-:W-:-:S03]  /*00f0*/  IADD3 R13, PT, PT, R19, 0x400, RZ ;  /* 0x00000400130d7810 */ /* 0x000fc60007ffe0ff */
[----:B------:R-:W1:Y:S01]  /*0100*/  LDC.64 R4, c[0x0][0x380] ;  /* 0x0000e000ff047b82 */ /* 0x000e620000000a00 */
[C---:B------:R-:W-:Y:S02]  /*0110*/  IADD3 R25, PT, PT, R19.reuse, 0x800, RZ ;  /* 0x0000080013197810 */ /* 0x040fe40007ffe0ff */
[C---:B------:R-:W-:Y:S01]  /*0120*/  IADD3 R9, PT, PT, R19.reuse, 0xc00, RZ ;  /* 0x00000c0013097810 */ /* 0x040fe20007ffe0ff */
[----:B0-----:R-:W-:-:S04]  /*0130*/  IMAD.WIDE.U32 R10, R19, 0x4, R6 ;  /* 0x00000004130a7825 */ /* 0x001fc800078e0006 */
[----:B------:R-:W-:Y:S01]  /*0140*/  IMAD.WIDE.U32 R12, R13, 0x4, R6 ;  /* 0x000000040d0c7825 */ /* 0x000fe200078e0006 */
[----:B------:R0:W2:Y:S03]  /*0150*/  LDG.E R28, desc[UR4][R10.64] ;  /* 0x000000040a1c7981 */ /* 0x0000a6000c1e1900 */
[----:B-1----:R-:W-:Y:S01]  /*0160*/  IMAD.WIDE.U32 R4, R3, 0x4, R4 ;  /* 0x0000000403047825 */ /* 0x002fe200078e0004 */
[----:B------:R1:W3:Y:S04]  /*0170*/  LDG.E R2, desc[UR4][R12.64] ;  /* 0x000000040c027981 */ /* 0x0002e8000c1e1900 */
[----:B------:R-:W2:Y:S01]  /*0180*/  LDG.E R3, desc[UR4][R4.64] ;  /* 0x0000000404037981 */ /* 0x000ea2000c1e1900 */
[----:B------:R-:W-:-:S03]  /*0190*/  IMAD.WIDE.U32 R24, R25, 0x4, R6 ;  /* 0x0000000419187825 */ /* 0x000fc600078e0006 */
[----:B------:R-:W3:Y:S01]  /*01a0*/  LDG.E R29, desc[UR4][R4.64+0x4] ;  /* 0x00000404041d7981 */ /* 0x000ee2000c1e1900 */
[----:B------:R-:W-:Y:S01]  /*01b0*/  IADD3 R17, PT, PT, R19, 0x1000, RZ ;  /* 0x0000100013117810 */ /* 0x000fe20007ffe0ff */
[----:B------:R-:W-:Y:S02]  /*01c0*/  IMAD.WIDE.U32 R8, R9, 0x4, R6 ;  /* 0x0000000409087825 */ /* 0x000fe400078e0006 */
[----:B------:R-:W4:Y:S01]  /*01d0*/  LDG.E R21, desc[UR4][R24.64] ;  /* 0x0000000418157981 */ /* 0x000f22000c1e1900 */
[----:B------:R-:W-:-:S03]  /*01e0*/  IADD3 R23, PT, PT, R19, 0x1400, RZ ;  /* 0x0000140013177810 */ /* 0x000fc60007ffe0ff */
[----:B------:R-:W4:Y:S01]  /*01f0*/  LDG.E R18, desc[UR4][R4.64+0x8] ;  /* 0x0000080404127981 */ /* 0x000f22000c1e1900 */
[----:B0-----:R-:W-:-:S03]  /*0200*/  IMAD.WIDE.U32 R10, R17, 0x4, R6 ;  /* 0x00000004110a7825 */ /* 0x001fc600078e0006 */
[----:B------:R0:W5:Y:S01]  /*0210*/  LDG.E R17, desc[UR4][R8.64] ;  /* 0x0000000408117981 */ /* 0x000162000c1e1900 */
[----:B-1----:R-:W-:-:S03]  /*0220*/  IADD3 R13, PT, PT, R19, 0x1800, RZ ;  /* 0x00001800130d7810 */ /* 0x002fc60007ffe0ff */
[----:B------:R-:W5:Y:S04]  /*0230*/  LDG.E R20, desc[UR4][R4.64+0xc] ;  /* 0x00000c0404147981 */ /* 0x000f68000c1e1900 */
[----:B------:R-:W5:Y:S01]  /*0240*/  LDG.E R22, desc[UR4][R10.64] ;  /* 0x000000040a167981 */ /* 0x000f62000c1e1900 */
[----:B0-----:R-:W-:-:S03]  /*0250*/  IMAD.WIDE.U32 R8, R23, 0x4, R6 ;  /* 0x0000000417087825 */ /* 0x001fc600078e0006 */
[----:B------:R-:W5:Y:S01]  /*0260*/  LDG.E R23, desc[UR4][R4.64+0x10] ;  /* 0x0000100404177981 */ /* 0x000f62000c1e1900 */
[----:B------:R-:W-:-:S03]  /*0270*/  IMAD.WIDE.U32 R12, R13, 0x4, R6 ;  /* 0x000000040d0c7825 */ /* 0x000fc600078e0006 */
[----:B------:R-:W5:Y:S04]  /*0280*/  LDG.E R25, desc[UR4][R8.64] ;  /* 0x0000000408197981 */ /* 0x000f68000c1e1900 */
[----:B------:R-:W5:Y:S04]  /*0290*/  LDG.E R24, desc[UR4][R4.64+0x14] ;  /* 0x0000140404187981 */ /* 0x000f68000c1e1900 */
[----:B------:R0:W5:Y:S04]  /*02a0*/  LDG.E R26, desc[UR4][R12.64] ;  /* 0x000000040c1a7981 */ /* 0x000168000c1e1900 */
[----:B------:R-:W5:Y:S01]  /*02b0*/  LDG.E R27, desc[UR4][R4.64+0x18] ;  /* 0x00001804041b7981 */ /* 0x000f62000c1e1900 */
[----:B0-----:R-:W-:-:S05]  /*02c0*/  IADD3 R13, PT, PT, R19, 0x2800, RZ ;  /* 0x00002800130d7810 */ /* 0x001fca0007ffe0ff */
[----:B------:R-:W-:-:S04]  /*02d0*/  IMAD.WIDE.U32 R12, R13, 0x4, R6 ;  /* 0x000000040d0c7825 */ /* 0x000fc800078e0006 */
[----:B--2---:R-:W-:Y:S01]  /*02e0*/  FFMA R28, R3, R28, R0 ;  /* 0x0000001c031c7223 */ /* 0x004fe20000000000 */
[C---:B------:R-:W-:Y:S02]  /*02f0*/  IADD3 R3, PT, PT, R19.reuse, 0x1c00, RZ ;  /* 0x00001c0013037810 */ /* 0x040fe40007ffe0ff */
[----:B------:R-:W-:Y:S01]  /*0300*/  IADD3 R0, PT, PT, R19, 0x2000, RZ ;  /* 0x0000200013007810 */ /* 0x000fe20007ffe0ff */
[----:B---3--:R-:W-:Y:S02]  /*0310*/  FFMA R29, R29, R2, R28 ;  /* 0x000000021d1d7223 */ /* 0x008fe4000000001c */
[----:B------:R-:W-:Y:S01]  /*0320*/  IMAD.WIDE.U32 R2, R3, 0x4, R6 ;  /* 0x0000000403027825 */ /* 0x000fe200078e0006 */
[----:B------:R-:W-:-:S03]  /*0330*/  IADD3 R28, PT, PT, R19, 0x2400, RZ ;  /* 0x00002400131c7810 */ /* 0x000fc60007ffe0ff */
[----:B------:R-:W-:-:S04]  /*0340*/  IMAD.WIDE.U32 R10, R0, 0x4, R6 ;  /* 0x00000004000a7825 */ /* 0x000fc800078e0006 */
[----:B----4-:R-:W-:Y:S01]  /*0350*/  FFMA R29, R18, R21, R29 ;  /* 0x00000015121d7223 */ /* 0x010fe2000000001d */
[----:B------:R0:W2:Y:S01]  /*0360*/  LDG.E R0, desc[UR4][R2.64] ;  /* 0x0000000402007981 */ /* 0x0000a2000c1e1900 */
[----:B------:R-:W-:-:S03]  /*0370*/  IMAD.WIDE.U32 R8, R28, 0x4, R6 ;  /* 0x000000041c087825 */ /* 0x000fc600078e0006 */
[----:B------:R-:W2:Y:S01]  /*0380*/  LDG.E R21, desc[UR4][R4.64+0x1c] ;  /* 0x00001c0404157981 */ /* 0x000ea2000c1e1900 */
[----:B------:R-:W-:Y:S01]  /*0390*/  IADD3 R28, PT, PT, R19, 0x2c00, RZ ;  /* 0x00002c00131c7810 */ /* 0x000fe20007ffe0ff */
[----:B-----5:R-:W-:Y:S02]  /*03a0*/  FFMA R20, R20, R17, R29 ;  /* 0x0000001114147223 */ /* 0x020fe4000000001d */
[----:B------:R-:W3:Y:S04]  /*03b0*/  LDG.E R10, desc[UR4][R10.64] ;  /* 0x000000040a0a7981 */ /* 0x000ee8000c1e1900 */
[----:B------:R-:W3:Y:S01]  /*03c0*/  LDG.E R17, desc[UR4][R4.64+0x20] ;  /* 0x0000200404117981 */ /* 0x000ee2000c1e1900 */
[----:B0-----:R-:W-:-:S04]  /*03d0*/  IMAD.WIDE.U32 R2, R28, 0x4, R6 ;  /* 0x000000041c027825 */ /* 0x001fc800078e0006 */
[----:B------:R-:W-:Y:S01]  /*03e0*/  FFMA R29, R23, R22, R20 ;  /* 0x00000016171d7223 */ /* 0x000fe20000000014 */
[----:B------:R0:W4:Y:S01]  /*03f0*/  LDG.E R18, desc[UR4][R8.64] ;  /* 0x0000000408127981 */ /* 0x000122000c1e1900 */
[----:B------:R-:W-:-:S03]  /*0400*/  IADD3 R28, PT, PT, R19, 0x3000, RZ ;  /* 0x00003000131c7810 */ /* 0x000fc60007ffe0ff */
[----:B------:R-:W4:Y:S01]  /*0410*/  LDG.E R23, desc[UR4][R4.64+0x24] ;  /* 0x0000240404177981 */ /* 0x000f22000c1e1900 */
[----:B------:R-:W-:-:S03]  /*0420*/  FFMA R24, R24, R25, R29 ;  /* 0x0000001918187223 */ /* 0x000fc6000000001d */
[----:B------:R1:W5:Y:S01]  /*0430*/  LDG.E R11, desc[UR4][R12.64] ;  /* 0x000000040c0b7981 */ /* 0x000362000c1e1900 */
[----:B------:R-:W-:Y:S01]  /*0440*/  IADD3 R29, PT, PT, R19, 0x3400, RZ ;  /* 0x00003400131d7810 */ /* 0x000fe20007ffe0ff */
[----:B0-----:R-:W-:Y:S02]  /*0450*/  IMAD.WIDE.U32 R8, R28, 0x4, R6 ;  /* 0x000000041c087825 */ /* 0x001fe400078e0006 */
[----:B------:R-:W5:Y:S02]  /*0460*/  LDG.E R22, desc[UR4][R4.64+0x28] ;  /* 0x0000280404167981 */ /* 0x000f64000c1e1900 */
[----:B------:R-:W-:Y:S02]  /*0470*/  FFMA R26, R27, R26, R24 ;  /* 0x0000001a1b1a7223 */ /* 0x000fe40000000018 */
[----:B------:R0:W5:Y:S01]  /*0480*/  LDG.E R20, desc[UR4][R2.64] ;  /* 0x0000000402147981 */ /* 0x000162000c1e1900 */
[----:B------:R-:W-:Y:S01]  /*0490*/  IADD3 R27, PT, PT, R19, 0x3800, RZ ;  /* 0x00003800131b7810 */ /* 0x000fe20007ffe0ff */
[----:B-1----:R-:W-:-:S02]  /*04a0*/  IMAD.WIDE.U32 R12, R29, 0x4, R6 ;  /* 0x000000041d0c7825 */ /* 0x002fc400078e0006 */
[----:B------:R-:W5:Y:S01]  /*04b0*/  LDG.E R25, desc[UR4][R4.64+0x2c] ;  /* 0x00002c0404197981 */ /* 0x000f62000c1e1900 */
[----:B------:R-:W-:-:S03]  /*04c0*/  IADD3 R29, PT, PT, R19, 0x3c00, RZ ;  /* 0x00003c00131d7810 */ /* 0x000fc60007ffe0ff */
[----:B------:R-:W5:Y:S01]  /*04d0*/  LDG.E R9, desc[UR4][R8.64] ;  /* 0x0000000408097981 */ /* 0x000f62000c1e1900 */
[----:B0-----:R-:W-:-:S03]  /*04e0*/  IMAD.WIDE.U32 R2, R27, 0x4, R6 ;  /* 0x000000041b027825 */ /* 0x001fc600078e0006 */
[----:B------:R-:W5:Y:S01]  /*04f0*/  LDG.E R24, desc[UR4][R4.64+0x30] ;  /* 0x0000300404187981 */ /* 0x000f62000c1e1900 */
[----:B------:R-:W-:-:S03]  /*0500*/  IMAD.WIDE.U32 R6, R29, 0x4, R6 ;  /* 0x000000041d067825 */ /* 0x000fc600078e0006 */
[----:B------:R-:W5:Y:S04]  /*0510*/  LDG.E R12, desc[UR4][R12.64] ;  /* 0x000000040c0c7981 */ /* 0x000f68000c1e1900 */
[----:B------:R-:W5:Y:S04]  /*0520*/  LDG.E R19, desc[UR4][R4.64+0x34] ;  /* 0x0000340404137981 */ /* 0x000f68000c1e1900 */
[----:B------:R-:W5:Y:S04]  /*0530*/  LDG.E R2, desc[UR4][R2.64] ;  /* 0x0000000402027981 */ /* 0x000f68000c1e1900 */
[----:B------:R-:W5:Y:S04]  /*0540*/  LDG.E R27, desc[UR4][R4.64+0x38] ;  /* 0x00003804041b7981 */ /* 0x000f68000c1e1900 */
[----:B------:R-:W5:Y:S04]  /*0550*/  LDG.E R28, desc[UR4][R4.64+0x3c] ;  /* 0x00003c04041c7981 */ /* 0x000f68000c1e1900 */
[----:B------:R-:W5:Y:S01]  /*0560*/  LDG.E R7, desc[UR4][R6.64] ;  /* 0x0000000406077981 */ /* 0x000f62000c1e1900 */
[----:B------:R-:W-:-:S04]  /*0570*/  IADD3 R16, PT, PT, R16, 0x10, RZ ;  /* 0x0000001010107810 */ /* 0x000fc80007ffe0ff */
[----:B------:R-:W-:Y:S01]  /*0580*/  ISETP.NE.AND P0, PT, R16, 0x400, PT ;  /* 0x000004001000780c */ /* 0x000fe20003f05270 */
[----:B--2---:R-:W-:-:S04]  /*0590*/  FFMA R0, R21, R0, R26 ;  /* 0x0000000015007223 */ /* 0x004fc8000000001a */
[----:B---3--:R-:W-:-:S04]  /*05a0*/  FFMA R0, R17, R10, R0 ;  /* 0x0000000a11007223 */ /* 0x008fc80000000000 */
[----:B----4-:R-:W-:-:S04]  /*05b0*/  FFMA R23, R23, R18, R0 ;  /* 0x0000001217177223 */ /* 0x010fc80000000000 */
[----:B-----5:R-:W-:-:S04]  /*05c0*/  FFMA R22, R22, R11, R23 ;  /* 0x0000000b16167223 */ /* 0x020fc80000000017 */
[----:B------:R-:W-:-:S04]  /*05d0*/  FFMA R25, R25, R20, R22 ;  /* 0x0000001419197223 */ /* 0x000fc80000000016 */
[----:B------:R-:W-:-:S04]  /*05e0*/  FFMA R24, R24, R9, R25 ;  /* 0x0000000918187223 */ /* 0x000fc80000000019 */
[----:B------:R-:W-:-:S04]  /*05f0*/  FFMA R12, R19, R12, R24 ;  /* 0x0000000c130c7223 */ /* 0x000fc80000000018 */
[----:B------:R-:W-:-:S04]  /*0600*/  FFMA R27, R27, R2, R12 ;  /* 0x000000021b1b7223 */ /* 0x000fc8000000000c */
[----:B------:R-:W-:Y:S01]  /*0610*/  FFMA R0, R28, R7, R27 ;  /* 0x000000071c007223 */ /* 0x000fe2000000001b */
[----:B------:R-:W-:Y:S06]  /*0620*/  @P0 BRA `(.L_x_0) ;  /* 0xfffffff800a40947 */ /* 0x000fec000383ffff */
[----:B------:R-:W0:Y:S01]  /*0630*/  LDC.64 R2, c[0x0][0x390] ;  /* 0x0000e400ff027b82 */ /* 0x000e220000000a00 */
[----:B------:R-:W-:-:S05]  /*0640*/  LEA R15, R14, R15, 0xa ;  /* 0x0000000f0e0f7211 */ /* 0x000fca00078e50ff */
[----:B0-----:R-:W-:-:S05]  /*0650*/  IMAD.WIDE.U32 R2, R15, 0x4, R2 ;  /* 0x000000040f027825 */ /* 0x001fca00078e0002 */
[----:B------:R-:W-:Y:S01]  /*0660*/  STG.E desc[UR4][R2.64], R0 ;  /* 0x0000000002007986 */ /* 0x000fe2000c101904 */
[----:B------:R-:W-:Y:S05]  /*0670*/  EXIT ;  /* 0x000000000000794d */ /* 0x000fea0003800000 */
.L_x_1:
[----:B------:R-:W-:-:S00]  /*0680*/  BRA `(.L_x_1) ;  /* 0xfffffffc00fc7947 */ /* 0x000fc0000383ffff */
[----:B------:R-:W-:-:S00]  /*0690*/  NOP ;  /* 0x0000000000007918 */ /* 0x000fc00000000000 */
        /* <DEDUP_REMOVED lines=14> */
.L_x_2:


//--------------------- .nv.shared.reserved.0     --------------------------
	.section	.nv.shared.reserved.0,"aw",@nobits
	.weak		__nv_reservedSMEM_offset_0_alias
	.size		__nv_reservedSMEM_offset_0_alias, 0, 64
	.other		__nv_reservedSMEM_offset_0_alias,@"STO_CUDA_RESERVED_SHARED STV_DEFAULT"
__nv_reservedSMEM_offset_0_alias:
	.zero		0
	.zero		64


//--------------------- .nv.constant0._Z11d_multiply0PfS_S_ --------------------------
	.section	.nv.constant0._Z11d_multiply0PfS_S_,"a",@progbits
	.sectionflags	@""
	.align	4
.nv.constant0._Z11d_multiply0PfS_S_:
	.zero		920


//--------------------- SYMBOLS --------------------------

	.type		.nv.reservedSmem.offset0,@object
	.size		.nv.reservedSmem.offset0,0x4
